//
// Generated by NVIDIA NVVM Compiler
//
// Compiler Build ID: CL-36424714
// Cuda compilation tools, release 13.0, V13.0.88
// Based on NVVM 20.0.0
//

.version 9.0
.target sm_100
.address_size 64

	// .globl	_Z14tonemap_kernelPjPKfiif

.visible .entry _Z14tonemap_kernelPjPKfiif(
	.param .u64 .ptr .align 1 _Z14tonemap_kernelPjPKfiif_param_0,
	.param .u64 .ptr .align 1 _Z14tonemap_kernelPjPKfiif_param_1,
	.param .u32 _Z14tonemap_kernelPjPKfiif_param_2,
	.param .u32 _Z14tonemap_kernelPjPKfiif_param_3,
	.param .f32 _Z14tonemap_kernelPjPKfiif_param_4
)
{
	.reg .pred 	%p<7>;
	.reg .b32 	%r<25>;
	.reg .b32 	%f<60>;
	.reg .b64 	%rd<9>;

	ld.param.u64 	%rd1, [_Z14tonemap_kernelPjPKfiif_param_0];
	ld.param.u64 	%rd2, [_Z14tonemap_kernelPjPKfiif_param_1];
	ld.param.u32 	%r3, [_Z14tonemap_kernelPjPKfiif_param_2];
	ld.param.u32 	%r4, [_Z14tonemap_kernelPjPKfiif_param_3];
	ld.param.f32 	%f1, [_Z14tonemap_kernelPjPKfiif_param_4];
	mov.u32 	%r6, %ctaid.x;
	mov.u32 	%r7, %ntid.x;
	mov.u32 	%r8, %tid.x;
	mad.lo.s32 	%r1, %r6, %r7, %r8;
	mov.u32 	%r9, %ctaid.y;
	mov.u32 	%r10, %ntid.y;
	mov.u32 	%r11, %tid.y;
	mad.lo.s32 	%r12, %r9, %r10, %r11;
	setp.ge.s32 	%p1, %r1, %r3;
	setp.ge.s32 	%p2, %r12, %r4;
	or.pred  	%p3, %p1, %p2;
	@%p3 bra 	$L__BB0_2;
	cvta.to.global.u64 	%rd3, %rd2;
	cvta.to.global.u64 	%rd4, %rd1;
	mad.lo.s32 	%r13, %r3, %r12, %r1;
	shl.b32 	%r14, %r13, 2;
	mul.wide.s32 	%rd5, %r14, 4;
	add.s64 	%rd6, %rd3, %rd5;
	ld.global.f32 	%f2, [%rd6];
	ld.global.f32 	%f3, [%rd6+4];
	ld.global.f32 	%f4, [%rd6+8];
	mul.f32 	%f5, %f1, %f2;
	mul.f32 	%f6, %f1, %f3;
	mul.f32 	%f7, %f1, %f4;
	fma.rn.f32 	%f8, %f5, 0f3F675254, 0f3C9374BC;
	mul.f32 	%f9, %f5, %f8;
	fma.rn.f32 	%f10, %f5, 0f3F5FF2E5, 0f3EB53F7D;
	fma.rn.f32 	%f11, %f5, %f10, 0f3E0F5C29;
	div.rn.f32 	%f12, %f9, %f11;
	fma.rn.f32 	%f13, %f6, 0f3F675254, 0f3C9374BC;
	mul.f32 	%f14, %f6, %f13;
	fma.rn.f32 	%f15, %f6, 0f3F5FF2E5, 0f3EB53F7D;
	fma.rn.f32 	%f16, %f6, %f15, 0f3E0F5C29;
	div.rn.f32 	%f17, %f14, %f16;
	fma.rn.f32 	%f18, %f7, 0f3F675254, 0f3C9374BC;
	mul.f32 	%f19, %f7, %f18;
	fma.rn.f32 	%f20, %f7, 0f3F5FF2E5, 0f3EB53F7D;
	fma.rn.f32 	%f21, %f7, %f20, 0f3E0F5C29;
	div.rn.f32 	%f22, %f19, %f21;
	max.f32 	%f23, %f12, 0f00000000;
	min.f32 	%f24, %f23, 0f3F800000;
	max.f32 	%f25, %f17, 0f00000000;
	min.f32 	%f26, %f25, 0f3F800000;
	max.f32 	%f27, %f22, 0f00000000;
	min.f32 	%f28, %f27, 0f3F800000;
	mul.f32 	%f29, %f24, 0f414EB852;
	lg2.approx.f32 	%f30, %f24;
	mul.f32 	%f31, %f30, 0f3ED55555;
	ex2.approx.f32 	%f32, %f31;
	fma.rn.f32 	%f33, %f32, 0f3F870A3D, 0fBD6147AE;
	setp.gt.f32 	%p4, %f24, 0f3B4D2E1C;
	selp.f32 	%f34, 0f3F800000, 0f00000000, %p4;
	mov.f32 	%f35, 0f3F800000;
	sub.f32 	%f36, %f35, %f34;
	mul.f32 	%f37, %f29, %f36;
	fma.rn.f32 	%f38, %f33, %f34, %f37;
	mul.f32 	%f39, %f26, 0f414EB852;
	lg2.approx.f32 	%f40, %f26;
	mul.f32 	%f41, %f40, 0f3ED55555;
	ex2.approx.f32 	%f42, %f41;
	fma.rn.f32 	%f43, %f42, 0f3F870A3D, 0fBD6147AE;
	setp.gt.f32 	%p5, %f26, 0f3B4D2E1C;
	selp.f32 	%f44, 0f3F800000, 0f00000000, %p5;
	sub.f32 	%f45, %f35, %f44;
	mul.f32 	%f46, %f39, %f45;
	fma.rn.f32 	%f47, %f43, %f44, %f46;
	mul.f32 	%f48, %f28, 0f414EB852;
	lg2.approx.f32 	%f49, %f28;
	mul.f32 	%f50, %f49, 0f3ED55555;
	ex2.approx.f32 	%f51, %f50;
	fma.rn.f32 	%f52, %f51, 0f3F870A3D, 0fBD6147AE;
	setp.gt.f32 	%p6, %f28, 0f3B4D2E1C;
	selp.f32 	%f53, 0f3F800000, 0f00000000, %p6;
	sub.f32 	%f54, %f35, %f53;
	mul.f32 	%f55, %f48, %f54;
	fma.rn.f32 	%f56, %f52, %f53, %f55;
	fma.rn.f32 	%f57, %f38, 0f437F0000, 0f3F000000;
	cvt.rzi.u32.f32 	%r15, %f57;
	fma.rn.f32 	%f58, %f47, 0f437F0000, 0f3F000000;
	cvt.rzi.u32.f32 	%r16, %f58;
	fma.rn.f32 	%f59, %f56, 0f437F0000, 0f3F000000;
	cvt.rzi.u32.f32 	%r17, %f59;
	and.b32  	%r18, %r15, 255;
	shl.b32 	%r19, %r16, 8;
	and.b32  	%r20, %r19, 65280;
	or.b32  	%r21, %r20, %r18;
	shl.b32 	%r22, %r17, 16;
	and.b32  	%r23, %r22, 16711680;
	or.b32  	%r24, %r21, %r23;
	mul.wide.s32 	%rd7, %r13, 4;
	add.s64 	%rd8, %rd4, %rd7;
	st.global.u32 	[%rd8], %r24;
$L__BB0_2:
	ret;

}


// ===== COMPILED SASS (sm_100) =====

	.target	sm_100

	.elftype	@"ET_EXEC"


//--------------------- .note.nv.tkinfo           --------------------------
	.section	.note.nv.tkinfo,"",@"SHT_NOTE"
	.sectionflags	@"SHF_NOTE_NV_TKINFO"
	.tkinfo
        /*0018*/ 	.word	0x00000002
        /*0030*/ 	.string	""
        /*0030*/ 	.string	"ptxas"
        /*0030*/ 	.string	"Cuda compilation tools, release 13.0, V13.0.88"
        /*0030*/ 	.string	"Build cuda_13.0.r13.0/compiler.36424714_0"
        /*0030*/ 	.string	"-arch sm_100 -m 64 "



//--------------------- .note.nv.cuinfo           --------------------------
	.section	.note.nv.cuinfo,"",@"SHT_NOTE"
	.sectionflags	@"SHF_NOTE_NV_CUINFO"
        /*0018*/ 	.short	0x0002
        /*001a*/ 	.short	0x0064
        /*001c*/ 	.short	0x0082
	.zero		2


//--------------------- .nv.info                  --------------------------
	.section	.nv.info,"",@"SHT_CUDA_INFO"
	.align	4


	//----- nvinfo : EIATTR_REGCOUNT
	.align		4
        /*0000*/ 	.byte	0x04, 0x2f
        /*0002*/ 	.short	(.L_1 - .L_0)
	.align		4
.L_0:
        /*0004*/ 	.word	index@(_Z14tonemap_kernelPjPKfiif)
        /*0008*/ 	.word	0x00000013


	//----- nvinfo : EIATTR_FRAME_SIZE
	.align		4
.L_1:
        /*000c*/ 	.byte	0x04, 0x11
        /*000e*/ 	.short	(.L_3 - .L_2)
	.align		4
.L_2:
        /*0010*/ 	.word	index@($__internal_0_$__cuda_sm3x_div_rn_noftz_f32_slowpath)
        /*0014*/ 	.word	0x00000000


	//----- nvinfo : EIATTR_FRAME_SIZE
	.align		4
.L_3:
        /*0018*/ 	.byte	0x04, 0x11
        /*001a*/ 	.short	(.L_5 - .L_4)
	.align		4
.L_4:
        /*001c*/ 	.word	index@(_Z14tonemap_kernelPjPKfiif)
        /*0020*/ 	.word	0x00000000


	//----- nvinfo : EIATTR_MIN_STACK_SIZE
	.align		4
.L_5:
        /*0024*/ 	.byte	0x04, 0x12
        /*0026*/ 	.short	(.L_7 - .L_6)
	.align		4
.L_6:
        /*0028*/ 	.word	index@(_Z14tonemap_kernelPjPKfiif)
        /*002c*/ 	.word	0x00000000
.L_7:


//--------------------- .nv.compat                --------------------------
	.section	.nv.compat,"",@"SHT_CUDA_COMPAT_INFO"
	.align	4
        /*0000*/ 	.byte	0x02, 0x09, 0x00, 0x00, 0x02, 0x02, 0x01, 0x00, 0x02, 0x05, 0x05, 0x00, 0x03, 0x07, 0x01, 0x01
        /*0010*/ 	.byte	0x02, 0x03, 0x00, 0x00, 0x02, 0x06, 0x01, 0x00, 0x04, 0x0b, 0x08, 0x00, 0x01, 0x00, 0x00, 0x00
        /*0020*/ 	.byte	0x00, 0x00, 0x00, 0x00


//--------------------- .nv.info._Z14tonemap_kernelPjPKfiif --------------------------
	.section	.nv.info._Z14tonemap_kernelPjPKfiif,"",@"SHT_CUDA_INFO"
	.sectionflags	@""
	.align	4


	//----- nvinfo : EIATTR_CUDA_API_VERSION
	.align		4
        /*0000*/ 	.byte	0x04, 0x37
        /*0002*/ 	.short	(.L_9 - .L_8)
.L_8:
        /*0004*/ 	.word	0x00000082


	//----- nvinfo : EIATTR_KPARAM_INFO
	.align		4
.L_9:
        /*0008*/ 	.byte	0x04, 0x17
        /*000a*/ 	.short	(.L_11 - .L_10)
.L_10:
        /*000c*/ 	.word	0x00000000
        /*0010*/ 	.short	0x0004
        /*0012*/ 	.short	0x0018
        /*0014*/ 	.byte	0x00, 0xf0, 0x11, 0x00


	//----- nvinfo : EIATTR_KPARAM_INFO
	.align		4
.L_11:
        /*0018*/ 	.byte	0x04, 0x17
        /*001a*/ 	.short	(.L_13 - .L_12)
.L_12:
        /*001c*/ 	.word	0x00000000
        /*0020*/ 	.short	0x0003
        /*0022*/ 	.short	0x0014
        /*0024*/ 	.byte	0x00, 0xf0, 0x11, 0x00


	//----- nvinfo : EIATTR_KPARAM_INFO
	.align		4
.L_13:
        /*0028*/ 	.byte	0x04, 0x17
        /*002a*/ 	.short	(.L_15 - .L_14)
.L_14:
        /*002c*/ 	.word	0x00000000
        /*0030*/ 	.short	0x0002
        /*0032*/ 	.short	0x0010
        /*0034*/ 	.byte	0x00, 0xf0, 0x11, 0x00


	//----- nvinfo : EIATTR_KPARAM_INFO
	.align		4
.L_15:
        /*0038*/ 	.byte	0x04, 0x17
        /*003a*/ 	.short	(.L_17 - .L_16)
.L_16:
        /*003c*/ 	.word	0x00000000
        /*0040*/ 	.short	0x0001
        /*0042*/ 	.short	0x0008
        /*0044*/ 	.byte	0x00, 0xf5, 0x21, 0x00


	//----- nvinfo : EIATTR_KPARAM_INFO
	.align		4
.L_17:
        /*0048*/ 	.byte	0x04, 0x17
        /*004a*/ 	.short	(.L_19 - .L_18)
.L_18:
        /*004c*/ 	.word	0x00000000
        /*0050*/ 	.short	0x0000
        /*0052*/ 	.short	0x0000
        /*0054*/ 	.byte	0x00, 0xf5, 0x21, 0x00


	//----- nvinfo : EIATTR_SPARSE_MMA_MASK
	.align		4
.L_19:
        /*0058*/ 	.byte	0x03, 0x50
        /*005a*/ 	.short	0x0000


	//----- nvinfo : EIATTR_MAXREG_COUNT
	.align		4
        /*005c*/ 	.byte	0x03, 0x1b
        /*005e*/ 	.short	0x00ff


	//----- nvinfo : EIATTR_MERCURY_ISA_VERSION
	.align		4
        /*0060*/ 	.byte	0x03, 0x5f
        /*0062*/ 	.short	0x0101


	//----- nvinfo : EIATTR_VRC_CTA_INIT_COUNT
	.align		4
        /*0064*/ 	.byte	0x02, 0x4a
	.zero		1
	.zero		1


	//----- nvinfo : EIATTR_EXIT_INSTR_OFFSETS
	.align		4
        /*0068*/ 	.byte	0x04, 0x1c
        /*006a*/ 	.short	(.L_21 - .L_20)


	//   ....[0]....
.L_20:
        /*006c*/ 	.word	0x000000c0


	//   ....[1]....
        /*0070*/ 	.word	0x00000970


	//----- nvinfo : EIATTR_CRS_STACK_SIZE
	.align		4
.L_21:
        /*0074*/ 	.byte	0x04, 0x1e
        /*0076*/ 	.short	(.L_23 - .L_22)
.L_22:
        /*0078*/ 	.word	0x00000000


	//----- nvinfo : EIATTR_CBANK_PARAM_SIZE
	.align		4
.L_23:
        /*007c*/ 	.byte	0x03, 0x19
        /*007e*/ 	.short	0x001c


	//----- nvinfo : EIATTR_PARAM_CBANK
	.align		4
        /*0080*/ 	.byte	0x04, 0x0a
        /*0082*/ 	.short	(.L_25 - .L_24)
	.align		4
.L_24:
        /*0084*/ 	.word	index@(.nv.constant0._Z14tonemap_kernelPjPKfiif)
        /*0088*/ 	.short	0x0380
        /*008a*/ 	.short	0x001c


	//----- nvinfo : EIATTR_SW_WAR
	.align		4
.L_25:
        /*008c*/ 	.byte	0x04, 0x36
        /*008e*/ 	.short	(.L_27 - .L_26)
.L_26:
        /*0090*/ 	.word	0x00000008
.L_27:


//--------------------- .nv.callgraph             --------------------------
	.section	.nv.callgraph,"",@"SHT_CUDA_CALLGRAPH"
	.align	4
	.sectionentsize	8
	.align		4
        /*0000*/ 	.word	0x00000000
	.align		4
        /*0004*/ 	.word	0xffffffff
	.align		4
        /*0008*/ 	.word	0x00000000
	.align		4
        /*000c*/ 	.word	0xfffffffe
	.align		4
        /*0010*/ 	.word	0x00000000
	.align		4
        /*0014*/ 	.word	0xfffffffd
	.align		4
        /*0018*/ 	.word	0x00000000
	.align		4
        /*001c*/ 	.word	0xfffffffc


//--------------------- .text._Z14tonemap_kernelPjPKfiif --------------------------
	.section	.text._Z14tonemap_kernelPjPKfiif,"ax",@progbits
	.align	128
        .global         _Z14tonemap_kernelPjPKfiif
        .type           _Z14tonemap_kernelPjPKfiif,@function
        .size           _Z14tonemap_kernelPjPKfiif,(.L_x_18 - _Z14tonemap_kernelPjPKfiif)
        .other          _Z14tonemap_kernelPjPKfiif,@"STO_CUDA_ENTRY STV_DEFAULT"
_Z14tonemap_kernelPjPKfiif:
.text._Z14tonemap_kernelPjPKfiif:
[----:B------:R-:W-:Y:S01]  /*0000*/  LDC R1, c[0x0][0x37c] ;  /* 0x0000df00ff017b82 */ /* 0x000fe20000000800 */
[----:B------:R-:W0:Y:S07]  /*0010*/  S2R R0, SR_TID.Y ;  /* 0x0000000000007919 */ /* 0x000e2e0000002200 */
[----:B------:R-:W1:Y:S01]  /*0020*/  LDC R2, c[0x0][0x360] ;  /* 0x0000d800ff027b82 */ /* 0x000e620000000800 */
[----:B------:R-:W2:Y:S01]  /*0030*/  LDCU.64 UR6, c[0x0][0x390] ;  /* 0x00007200ff0677ac */ /* 0x000ea20008000a00 */
[----:B------:R-:W1:Y:S06]  /*0040*/  S2R R5, SR_TID.X ;  /* 0x0000000000057919 */ /* 0x000e6c0000002100 */
[----:B------:R-:W0:Y:S08]  /*0050*/  S2UR UR5, SR_CTAID.Y ;  /* 0x00000000000579c3 */ /* 0x000e300000002600 */
[----:B------:R-:W0:Y:S08]  /*0060*/  LDC R3, c[0x0][0x364] ;  /* 0x0000d900ff037b82 */ /* 0x000e300000000800 */
[----:B------:R-:W1:Y:S01]  /*0070*/  S2UR UR4, SR_CTAID.X ;  /* 0x00000000000479c3 */ /* 0x000e620000002500 */
[----:B0-----:R-:W-:-:S05]  /*0080*/  IMAD R3, R3, UR5, R0 ;  /* 0x0000000503037c24 */ /* 0x001fca000f8e0200 */
[----:B--2---:R-:W-:Y:S01]  /*0090*/  ISETP.GE.AND P0, PT, R3, UR7, PT ;  /* 0x0000000703007c0c */ /* 0x004fe2000bf06270 */
[----:B-1----:R-:W-:-:S05]  /*00a0*/  IMAD R2, R2, UR4, R5 ;  /* 0x0000000402027c24 */ /* 0x002fca000f8e0205 */
[----:B------:R-:W-:-:S13]  /*00b0*/  ISETP.GE.OR P0, PT, R2, UR6, P0 ;  /* 0x0000000602007c0c */ /* 0x000fda0008706670 */
[----:B------:R-:W-:Y:S05]  /*00c0*/  @P0 EXIT ;  /* 0x000000000000094d */ /* 0x000fea0003800000 */
[----:B------:R-:W0:Y:S01]  /*00d0*/  LDC.64 R4, c[0x0][0x388] ;  /* 0x0000e200ff047b82 */ /* 0x000e220000000a00 */
[----:B------:R-:W1:Y:S01]  /*00e0*/  LDCU.64 UR4, c[0x0][0x358] ;  /* 0x00006b00ff0477ac */ /* 0x000e620008000a00 */
[----:B------:R-:W-:Y:S01]  /*00f0*/  IMAD R2, R3, UR6, R2 ;  /* 0x0000000603027c24 */ /* 0x000fe2000f8e0202 */
[----:B------:R-:W2:Y:S04]  /*0100*/  LDCU UR6, c[0x0][0x398] ;  /* 0x00007300ff0677ac */ /* 0x000ea80008000800 */
[----:B------:R-:W-:-:S05]  /*0110*/  SHF.L.U32 R3, R2, 0x2, RZ ;  /* 0x0000000202037819 */ /* 0x000fca00000006ff */
[----:B0-----:R-:W-:-:S05]  /*0120*/  IMAD.WIDE R4, R3, 0x4, R4 ;  /* 0x0000000403047825 */ /* 0x001fca00078e0204 */
[----:B-1----:R-:W2:Y:S04]  /*0130*/  LDG.E R0, desc[UR4][R4.64] ;  /* 0x0000000404007981 */ /* 0x002ea8000c1e1900 */
[----:B------:R-:W3:Y:S04]  /*0140*/  LDG.E R6, desc[UR4][R4.64+0x4] ;  /* 0x0000040404067981 */ /* 0x000ee8000c1e1900 */
[----:B------:R0:W4:Y:S01]  /*0150*/  LDG.E R3, desc[UR4][R4.64+0x8] ;  /* 0x0000080404037981 */ /* 0x000122000c1e1900 */
[----:B------:R-:W-:Y:S01]  /*0160*/  HFMA2 R7, -RZ, RZ, 1.8427734375, -14120 ;  /* 0x3f5ff2e5ff077431 */ /* 0x000fe200000001ff */
[----:B------:R-:W-:Y:S01]  /*0170*/  BSSY.RECONVERGENT B0, `(.L_x_0) ;  /* 0x0000015000007945 */ /* 0x000fe20003800200 */
[----:B--2---:R-:W-:-:S04]  /*0180*/  FMUL R0, R0, UR6 ;  /* 0x0000000600007c20 */ /* 0x004fc80008400000 */
[----:B------:R-:W-:Y:S01]  /*0190*/  FFMA R7, R0, R7, 0.35400000214576721191 ;  /* 0x3eb53f7d00077423 */ /* 0x000fe20000000007 */
[----:B---3--:R-:W-:-:S03]  /*01a0*/  FMUL R6, R6, UR6 ;  /* 0x0000000606067c20 */ /* 0x008fc60008400000 */
[----:B------:R-:W-:Y:S01]  /*01b0*/  FFMA R9, R0, R7, 0.14000000059604644775 ;  /* 0x3e0f5c2900097423 */ /* 0x000fe20000000007 */
[----:B------:R-:W-:-:S03]  /*01c0*/  MOV R7, 0x3f675254 ;  /* 0x3f67525400077802 */ /* 0x000fc60000000f00 */
[----:B------:R-:W1:Y:S02]  /*01d0*/  MUFU.RCP R8, R9 ;  /* 0x0000000900087308 */ /* 0x000e640000001000 */
[----:B------:R-:W-:-:S04]  /*01e0*/  FFMA R7, R0, R7, 0.01799999922513961792 ;  /* 0x3c9374bc00077423 */ /* 0x000fc80000000007 */
[----:B------:R-:W-:-:S04]  /*01f0*/  FMUL R0, R0, R7 ;  /* 0x0000000700007220 */ /* 0x000fc80000400000 */
[----:B------:R-:W2:Y:S01]  /*0200*/  FCHK P0, R0, R9 ;  /* 0x0000000900007302 */ /* 0x000ea20000000000 */
[----:B-1----:R-:W-:-:S04]  /*0210*/  FFMA R11, -R9, R8, 1 ;  /* 0x3f800000090b7423 */ /* 0x002fc80000000108 */
[----:B------:R-:W-:-:S04]  /*0220*/  FFMA R11, R8, R11, R8 ;  /* 0x0000000b080b7223 */ /* 0x000fc80000000008 */
[----:B0-----:R-:W-:-:S04]  /*0230*/  FFMA R4, R0, R11, RZ ;  /* 0x0000000b00047223 */ /* 0x001fc800000000ff */
[----:B------:R-:W-:-:S04]  /*0240*/  FFMA R5, -R9, R4, R0 ;  /* 0x0000000409057223 */ /* 0x000fc80000000100 */
[----:B------:R-:W-:Y:S01]  /*0250*/  FFMA R4, R11, R5, R4 ;  /* 0x000000050b047223 */ /* 0x000fe20000000004 */
[----:B----4-:R-:W-:Y:S01]  /*0260*/  FMUL R5, R3, UR6 ;  /* 0x0000000603057c20 */ /* 0x010fe20008400000 */
[----:B--2---:R-:W-:Y:S06]  /*0270*/  @!P0 BRA `(.L_x_1) ;  /* 0x0000000000108947 */ /* 0x004fec0003800000 */
[----:B------:R-:W-:Y:S01]  /*0280*/  IMAD.MOV.U32 R3, RZ, RZ, R9 ;  /* 0x000000ffff037224 */ /* 0x000fe200078e0009 */
[----:B------:R-:W-:-:S07]  /*0290*/  MOV R8, 0x2b0 ;  /* 0x000002b000087802 */ /* 0x000fce0000000f00 */
[----:B------:R-:W-:Y:S05]  /*02a0*/  CALL.REL.NOINC `($__internal_0_$__cuda_sm3x_div_rn_noftz_f32_slowpath) ;  /* 0x0000000400b47944 */ /* 0x000fea0003c00000 */
[----:B------:R-:W-:-:S07]  /*02b0*/  MOV R4, R0 ;  /* 0x0000000000047202 */ /* 0x000fce0000000f00 */
.L_x_1:
[----:B------:R-:W-:Y:S05]  /*02c0*/  BSYNC.RECONVERGENT B0 ;  /* 0x0000000000007941 */ /* 0x000fea0003800200 */
.L_x_0:
[----:B------:R-:W-:Y:S01]  /*02d0*/  HFMA2 R3, -RZ, RZ, 1.8427734375, -14120 ;  /* 0x3f5ff2e5ff037431 */ /* 0x000fe200000001ff */
[----:B------:R-:W-:Y:S04]  /*02e0*/  BSSY.RECONVERGENT B0, `(.L_x_2) ;  /* 0x0000012000007945 */ /* 0x000fe80003800200 */
[----:B------:R-:W-:-:S04]  /*02f0*/  FFMA R3, R6, R3, 0.35400000214576721191 ;  /* 0x3eb53f7d06037423 */ /* 0x000fc80000000003 */
[----:B------:R-:W-:Y:S01]  /*0300*/  FFMA R7, R6, R3, 0.14000000059604644775 ;  /* 0x3e0f5c2906077423 */ /* 0x000fe20000000003 */
[----:B------:R-:W-:-:S03]  /*0310*/  MOV R3, 0x3f675254 ;  /* 0x3f67525400037802 */ /* 0x000fc60000000f00 */
[----:B------:R-:W0:Y:S02]  /*0320*/  MUFU.RCP R8, R7 ;  /* 0x0000000700087308 */ /* 0x000e240000001000 */
[----:B------:R-:W-:-:S04]  /*0330*/  FFMA R3, R6, R3, 0.01799999922513961792 ;  /* 0x3c9374bc06037423 */ /* 0x000fc80000000003 */
[----:B------:R-:W-:-:S04]  /*0340*/  FMUL R0, R6, R3 ;  /* 0x0000000306007220 */ /* 0x000fc80000400000 */
[----:B------:R-:W1:Y:S01]  /*0350*/  FCHK P0, R0, R7 ;  /* 0x0000000700007302 */ /* 0x000e620000000000 */
[----:B0-----:R-:W-:-:S04]  /*0360*/  FFMA R9, -R7, R8, 1 ;  /* 0x3f80000007097423 */ /* 0x001fc80000000108 */
[----:B------:R-:W-:-:S04]  /*0370*/  FFMA R9, R8, R9, R8 ;  /* 0x0000000908097223 */ /* 0x000fc80000000008 */
[----:B------:R-:W-:-:S04]  /*0380*/  FFMA R6, R0, R9, RZ ;  /* 0x0000000900067223 */ /* 0x000fc800000000ff */
[----:B------:R-:W-:-:S04]  /*0390*/  FFMA R3, -R7, R6, R0 ;  /* 0x0000000607037223 */ /* 0x000fc80000000100 */
[----:B------:R-:W-:Y:S01]  /*03a0*/  FFMA R6, R9, R3, R6 ;  /* 0x0000000309067223 */ /* 0x000fe20000000006 */
[----:B-1----:R-:W-:Y:S06]  /*03b0*/  @!P0 BRA `(.L_x_3) ;  /* 0x0000000000108947 */ /* 0x002fec0003800000 */
[----:B------:R-:W-:Y:S01]  /*03c0*/  IMAD.MOV.U32 R3, RZ, RZ, R7 ;  /* 0x000000ffff037224 */ /* 0x000fe200078e0007 */
[----:B------:R-:W-:-:S07]  /*03d0*/  MOV R8, 0x3f0 ;  /* 0x000003f000087802 */ /* 0x000fce0000000f00 */
[----:B------:R-:W-:Y:S05]  /*03e0*/  CALL.REL.NOINC `($__internal_0_$__cuda_sm3x_div_rn_noftz_f32_slowpath) ;  /* 0x0000000400647944 */ /* 0x000fea0003c00000 */
[----:B------:R-:W-:-:S07]  /*03f0*/  MOV R6, R0 ;  /* 0x0000000000067202 */ /* 0x000fce0000000f00 */
.L_x_3:
[----:B------:R-:W-:Y:S05]  /*0400*/  BSYNC.RECONVERGENT B0 ;  /* 0x0000000000007941 */ /* 0x000fea0003800200 */
.L_x_2:
        /* <DEDUP_REMOVED lines=15> */
[----:B------:R-:W-:-:S07]  /*0500*/  MOV R8, 0x520 ;  /* 0x0000052000087802 */ /* 0x000fce0000000f00 */
[----:B------:R-:W-:Y:S05]  /*0510*/  CALL.REL.NOINC `($__internal_0_$__cuda_sm3x_div_rn_noftz_f32_slowpath) ;  /* 0x0000000400187944 */ /* 0x000fea0003c00000 */
[----:B------:R-:W-:-:S07]  /*0520*/  IMAD.MOV.U32 R5, RZ, RZ, R0 ;  /* 0x000000ffff057224 */ /* 0x000fce00078e0000 */
.L_x_5:
[----:B------:R-:W-:Y:S05]  /*0530*/  BSYNC.RECONVERGENT B0 ;  /* 0x0000000000007941 */ /* 0x000fea0003800200 */
.L_x_4:
[----:B------:R-:W-:Y:S01]  /*0540*/  FADD.SAT R6, RZ, R6 ;  /* 0x00000006ff067221 */ /* 0x000fe20000002000 */
[----:B------:R-:W-:Y:S01]  /*0550*/  FADD.SAT R5, RZ, R5 ;  /* 0x00000005ff057221 */ /* 0x000fe20000002000 */
[----:B------:R-:W-:Y:S01]  /*0560*/  FADD.SAT R4, RZ, R4 ;  /* 0x00000004ff047221 */ /* 0x000fe20000002000 */
[----:B------:R-:W-:Y:S02]  /*0570*/  HFMA2 R12, -RZ, RZ, 1.8818359375, 0.00019037723541259765625 ;  /* 0x3f870a3dff0c7431 */ /* 0x000fe400000001ff */
[C---:B------:R-:W-:Y:S01]  /*0580*/  FMUL R3, R6.reuse, 16777216 ;  /* 0x4b80000006037820 */ /* 0x040fe20000400000 */
[----:B------:R-:W-:Y:S01]  /*0590*/  FSETP.GEU.AND P0, PT, |R6|, 1.175494350822287508e-38, PT ;  /* 0x008000000600780b */ /* 0x000fe20003f0e200 */
[C---:B------:R-:W-:Y:S01]  /*05a0*/  FMUL R0, R5.reuse, 16777216 ;  /* 0x4b80000005007820 */ /* 0x040fe20000400000 */
[----:B------:R-:W-:Y:S02]  /*05b0*/  FSETP.GEU.AND P1, PT, |R5|, 1.175494350822287508e-38, PT ;  /* 0x008000000500780b */ /* 0x000fe40003f2e200 */
[----:B------:R-:W-:Y:S01]  /*05c0*/  FSEL R7, R3, R6, !P0 ;  /* 0x0000000603077208 */ /* 0x000fe20004000000 */
[C---:B------:R-:W-:Y:S01]  /*05d0*/  FMUL R3, R4.reuse, 16777216 ;  /* 0x4b80000004037820 */ /* 0x040fe20000400000 */
[----:B------:R-:W-:-:S02]  /*05e0*/  FSETP.GEU.AND P2, PT, |R4|, 1.175494350822287508e-38, PT ;  /* 0x008000000400780b */ /* 0x000fc40003f4e200 */
[----:B------:R-:W0:Y:S01]  /*05f0*/  MUFU.LG2 R8, R7 ;  /* 0x0000000700087308 */ /* 0x000e220000000c00 */
[----:B------:R-:W-:Y:S02]  /*0600*/  FSEL R9, R0, R5, !P1 ;  /* 0x0000000500097208 */ /* 0x000fe40004800000 */
[----:B------:R-:W-:-:S05]  /*0610*/  FSEL R3, R3, R4, !P2 ;  /* 0x0000000403037208 */ /* 0x000fca0005000000 */
[----:B------:R-:W1:Y:S08]  /*0620*/  MUFU.LG2 R10, R9 ;  /* 0x00000009000a7308 */ /* 0x000e700000000c00 */
[----:B------:R-:W2:Y:S01]  /*0630*/  MUFU.LG2 R0, R3 ;  /* 0x0000000300007308 */ /* 0x000ea20000000c00 */
[----:B0-----:R-:W-:-:S04]  /*0640*/  @!P0 FADD R8, R8, -24 ;  /* 0xc1c0000008088421 */ /* 0x001fc80000000000 */
[----:B------:R-:W-:Y:S01]  /*0650*/  FMUL R8, R8, 0.4166666567325592041 ;  /* 0x3ed5555508087820 */ /* 0x000fe20000400000 */
[----:B-1----:R-:W-:-:S04]  /*0660*/  @!P1 FADD R10, R10, -24 ;  /* 0xc1c000000a0a9421 */ /* 0x002fc80000000000 */
[----:B------:R-:W-:Y:S01]  /*0670*/  FSETP.GEU.AND P0, PT, R8, -126, PT ;  /* 0xc2fc00000800780b */ /* 0x000fe20003f0e000 */
[----:B------:R-:W-:Y:S01]  /*0680*/  FMUL R11, R10, 0.4166666567325592041 ;  /* 0x3ed555550a0b7820 */ /* 0x000fe20000400000 */
[C---:B------:R-:W-:Y:S01]  /*0690*/  FSET.BF.GT.AND R10, R6.reuse, 0.0031308000907301902771, PT ;  /* 0x3b4d2e1c060a780a */ /* 0x040fe20003804000 */
[----:B------:R-:W-:Y:S01]  /*06a0*/  FMUL R6, R6, 12.920000076293945312 ;  /* 0x414eb85206067820 */ /* 0x000fe20000400000 */
[----:B--2---:R-:W-:Y:S02]  /*06b0*/  @!P2 FADD R0, R0, -24 ;  /* 0xc1c000000000a421 */ /* 0x004fe40000000000 */
[----:B------:R-:W-:Y:S01]  /*06c0*/  FSETP.GEU.AND P2, PT, R11, -126, PT ;  /* 0xc2fc00000b00780b */ /* 0x000fe20003f4e000 */
[----:B------:R-:W-:Y:S01]  /*06d0*/  FADD R3, -R10, 1 ;  /* 0x3f8000000a037421 */ /* 0x000fe20000000100 */
[----:B------:R-:W-:-:S05]  /*06e0*/  FMUL R0, R0, 0.4166666567325592041 ;  /* 0x3ed5555500007820 */ /* 0x000fca0000400000 */
[----:B------:R-:W-:Y:S01]  /*06f0*/  @!P0 FMUL R8, R8, 0.5 ;  /* 0x3f00000008088820 */ /* 0x000fe20000400000 */
[----:B------:R-:W-:Y:S01]  /*0700*/  FMUL R6, R6, R3 ;  /* 0x0000000306067220 */ /* 0x000fe20000400000 */
[C---:B------:R-:W-:Y:S01]  /*0710*/  FSET.BF.GT.AND R3, R4.reuse, 0.0031308000907301902771, PT ;  /* 0x3b4d2e1c0403780a */ /* 0x040fe20003804000 */
[----:B------:R-:W-:Y:S01]  /*0720*/  FMUL R4, R4, 12.920000076293945312 ;  /* 0x414eb85204047820 */ /* 0x000fe20000400000 */
[----:B------:R-:W-:Y:S01]  /*0730*/  FSETP.GEU.AND P1, PT, R0, -126, PT ;  /* 0xc2fc00000000780b */ /* 0x000fe20003f2e000 */
[----:B------:R0:W1:Y:S01]  /*0740*/  MUFU.EX2 R7, R8 ;  /* 0x0000000800077308 */ /* 0x0000620000000800 */
[----:B------:R-:W-:-:S07]  /*0750*/  @!P2 FMUL R11, R11, 0.5 ;  /* 0x3f0000000b0ba820 */ /* 0x000fce0000400000 */
[----:B------:R-:W2:Y:S01]  /*0760*/  MUFU.EX2 R11, R11 ;  /* 0x0000000b000b7308 */ /* 0x000ea20000000800 */
[C---:B0-----:R-:W-:Y:S01]  /*0770*/  FSET.BF.GT.AND R8, R5.reuse, 0.0031308000907301902771, PT ;  /* 0x3b4d2e1c0508780a */ /* 0x041fe20003804000 */
[----:B------:R-:W-:Y:S02]  /*0780*/  FMUL R5, R5, 12.920000076293945312 ;  /* 0x414eb85205057820 */ /* 0x000fe40000400000 */
[----:B------:R-:W-:Y:S01]  /*0790*/  @!P1 FMUL R0, R0, 0.5 ;  /* 0x3f00000000009820 */ /* 0x000fe20000400000 */
[----:B-1----:R-:W-:-:S05]  /*07a0*/  @!P0 FMUL R7, R7, R7 ;  /* 0x0000000707078220 */ /* 0x002fca0000400000 */
[----:B------:R-:W0:Y:S01]  /*07b0*/  MUFU.EX2 R0, R0 ;  /* 0x0000000000007308 */ /* 0x000e220000000800 */
[----:B------:R-:W-:-:S04]  /*07c0*/  FFMA R7, R7, R12, -0.054999999701976776123 ;  /* 0xbd6147ae07077423 */ /* 0x000fc8000000000c */
[----:B------:R-:W-:Y:S01]  /*07d0*/  FFMA R6, R7, R10, R6 ;  /* 0x0000000a07067223 */ /* 0x000fe20000000006 */
[----:B------:R-:W-:Y:S01]  /*07e0*/  FADD R10, -R8, 1 ;  /* 0x3f800000080a7421 */ /* 0x000fe20000000100 */
[----:B------:R-:W-:Y:S01]  /*07f0*/  MOV R7, 0x437f0000 ;  /* 0x437f000000077802 */ /* 0x000fe20000000f00 */
[----:B--2---:R-:W-:Y:S02]  /*0800*/  @!P2 FMUL R11, R11, R11 ;  /* 0x0000000b0b0ba220 */ /* 0x004fe40000400000 */
[----:B------:R-:W-:Y:S01]  /*0810*/  FMUL R10, R5, R10 ;  /* 0x0000000a050a7220 */ /* 0x000fe20000400000 */
[----:B------:R-:W-:Y:S01]  /*0820*/  FADD R5, -R3, 1 ;  /* 0x3f80000003057421 */ /* 0x000fe20000000100 */
[----:B------:R-:W-:Y:S01]  /*0830*/  FFMA R11, R11, R12, -0.054999999701976776123 ;  /* 0xbd6147ae0b0b7423 */ /* 0x000fe2000000000c */
[----:B------:R-:W-:Y:S01]  /*0840*/  FFMA R6, R6, R7, 0.5 ;  /* 0x3f00000006067423 */ /* 0x000fe20000000007 */
[----:B0-----:R-:W-:Y:S01]  /*0850*/  @!P1 FMUL R0, R0, R0 ;  /* 0x0000000000009220 */ /* 0x001fe20000400000 */
[----:B------:R-:W-:Y:S01]  /*0860*/  FMUL R5, R4, R5 ;  /* 0x0000000504057220 */ /* 0x000fe20000400000 */
[----:B------:R-:W-:-:S02]  /*0870*/  FFMA R10, R11, R8, R10 ;  /* 0x000000080b0a7223 */ /* 0x000fc4000000000a */
[----:B------:R-:W-:Y:S01]  /*0880*/  FFMA R0, R0, R12, -0.054999999701976776123 ;  /* 0xbd6147ae00007423 */ /* 0x000fe2000000000c */
[----:B------:R-:W0:Y:S01]  /*0890*/  F2I.U32.TRUNC.NTZ R6, R6 ;  /* 0x0000000600067305 */ /* 0x000e22000020f000 */
[----:B------:R-:W-:Y:S02]  /*08a0*/  FFMA R10, R10, R7, 0.5 ;  /* 0x3f0000000a0a7423 */ /* 0x000fe40000000007 */
[----:B------:R-:W-:Y:S02]  /*08b0*/  FFMA R0, R0, R3, R5 ;  /* 0x0000000300007223 */ /* 0x000fe40000000005 */
[----:B------:R-:W1:Y:S02]  /*08c0*/  LDC.64 R4, c[0x0][0x380] ;  /* 0x0000e000ff047b82 */ /* 0x000e640000000a00 */
[----:B------:R-:W-:Y:S01]  /*08d0*/  FFMA R0, R0, R7, 0.5 ;  /* 0x3f00000000007423 */ /* 0x000fe20000000007 */
[----:B------:R-:W2:Y:S01]  /*08e0*/  F2I.U32.TRUNC.NTZ R10, R10 ;  /* 0x0000000a000a7305 */ /* 0x000ea2000020f000 */
[----:B0-----:R-:W-:-:S07]  /*08f0*/  SHF.L.U32 R3, R6, 0x8, RZ ;  /* 0x0000000806037819 */ /* 0x001fce00000006ff */
[----:B------:R-:W0:Y:S01]  /*0900*/  F2I.U32.TRUNC.NTZ R0, R0 ;  /* 0x0000000000007305 */ /* 0x000e22000020f000 */
[----:B------:R-:W-:Y:S01]  /*0910*/  LOP3.LUT R3, R3, 0xff00, RZ, 0xc0, !PT ;  /* 0x0000ff0003037812 */ /* 0x000fe200078ec0ff */
[----:B--2---:R-:W-:-:S03]  /*0920*/  IMAD.U32 R7, R10, 0x10000, RZ ;  /* 0x000100000a077824 */ /* 0x004fc600078e00ff */
[----:B0-----:R-:W-:Y:S01]  /*0930*/  LOP3.LUT R6, R3, 0xff, R0, 0xf8, !PT ;  /* 0x000000ff03067812 */ /* 0x001fe200078ef800 */
[----:B-1----:R-:W-:-:S03]  /*0940*/  IMAD.WIDE R2, R2, 0x4, R4 ;  /* 0x0000000402027825 */ /* 0x002fc600078e0204 */
[----:B------:R-:W-:-:S05]  /*0950*/  LOP3.LUT R7, R6, 0xff0000, R7, 0xf8, !PT ;  /* 0x00ff000006077812 */ /* 0x000fca00078ef807 */
[----:B------:R-:W-:Y:S01]  /*0960*/  STG.E desc[UR4][R2.64], R7 ;  /* 0x0000000702007986 */ /* 0x000fe2000c101904 */
[----:B------:R-:W-:Y:S05]  /*0970*/  EXIT ;  /* 0x000000000000794d */ /* 0x000fea0003800000 */
        .weak           $__internal_0_$__cuda_sm3x_div_rn_noftz_f32_slowpath
        .type           $__internal_0_$__cuda_sm3x_div_rn_noftz_f32_slowpath,@function
        .size           $__internal_0_$__cuda_sm3x_div_rn_noftz_f32_slowpath,(.L_x_18 - $__internal_0_$__cuda_sm3x_div_rn_noftz_f32_slowpath)
$__internal_0_$__cuda_sm3x_div_rn_noftz_f32_slowpath:
[----:B------:R-:W-:Y:S01]  /*0980*/  SHF.R.U32.HI R9, RZ, 0x17, R3 ;  /* 0x00000017ff097819 */ /* 0x000fe20000011603 */
[----:B------:R-:W-:Y:S01]  /*0990*/  BSSY.RECONVERGENT B1, `(.L_x_6) ;  /* 0x0000062000017945 */ /* 0x000fe20003800200 */
[----:B------:R-:W-:Y:S02]  /*09a0*/  SHF.R.U32.HI R7, RZ, 0x17, R0 ;  /* 0x00000017ff077819 */ /* 0x000fe40000011600 */
[----:B------:R-:W-:Y:S02]  /*09b0*/  LOP3.LUT R14, R9, 0xff, RZ, 0xc0, !PT ;  /* 0x000000ff090e7812 */ /* 0x000fe400078ec0ff */
[----:B------:R-:W-:Y:S02]  /*09c0*/  LOP3.LUT R12, R7, 0xff, RZ, 0xc0, !PT ;  /* 0x000000ff070c7812 */ /* 0x000fe400078ec0ff */
[----:B------:R-:W-:Y:S02]  /*09d0*/  IADD3 R10, PT, PT, R14, -0x1, RZ ;  /* 0xffffffff0e0a7810 */ /* 0x000fe40007ffe0ff */
[----:B------:R-:W-:-:S02]  /*09e0*/  IADD3 R9, PT, PT, R12, -0x1, RZ ;  /* 0xffffffff0c097810 */ /* 0x000fc40007ffe0ff */
[----:B------:R-:W-:-:S04]  /*09f0*/  ISETP.GT.U32.AND P0, PT, R10, 0xfd, PT ;  /* 0x000000fd0a00780c */ /* 0x000fc80003f04070 */
[----:B------:R-:W-:-:S13]  /*0a00*/  ISETP.GT.U32.OR P0, PT, R9, 0xfd, P0 ;  /* 0x000000fd0900780c */ /* 0x000fda0000704470 */
[----:B------:R-:W-:Y:S01]  /*0a10*/  @!P0 MOV R7, RZ ;  /* 0x000000ff00078202 */ /* 0x000fe20000000f00 */
[----:B------:R-:W-:Y:S06]  /*0a20*/  @!P0 BRA `(.L_x_7) ;  /* 0x00000000005c8947 */ /* 0x000fec0003800000 */
[----:B------:R-:W-:Y:S02]  /*0a30*/  FSETP.GTU.FTZ.AND P0, PT, |R0|, +INF , PT ;  /* 0x7f8000000000780b */ /* 0x000fe40003f1c200 */
[----:B------:R-:W-:-:S04]  /*0a40*/  FSETP.GTU.FTZ.AND P1, PT, |R3|, +INF , PT ;  /* 0x7f8000000300780b */ /* 0x000fc80003f3c200 */
[----:B------:R-:W-:-:S13]  /*0a50*/  PLOP3.LUT P0, PT, P0, P1, PT, 0xf8, 0x8f ;  /* 0x00000000008f781c */ /* 0x000fda0000703f70 */
[----:B------:R-:W-:Y:S05]  /*0a60*/  @P0 BRA `(.L_x_8) ;  /* 0x00000004004c0947 */ /* 0x000fea0003800000 */
[----:B------:R-:W-:-:S13]  /*0a70*/  LOP3.LUT P0, RZ, R3, 0x7fffffff, R0, 0xc8, !PT ;  /* 0x7fffffff03ff7812 */ /* 0x000fda000780c800 */
[----:B------:R-:W-:Y:S05]  /*0a80*/  @!P0 BRA `(.L_x_9) ;  /* 0x00000004003c8947 */ /* 0x000fea0003800000 */
[C---:B------:R-:W-:Y:S02]  /*0a90*/  FSETP.NEU.FTZ.AND P2, PT, |R0|.reuse, +INF , PT ;  /* 0x7f8000000000780b */ /* 0x040fe40003f5d200 */
[----:B------:R-:W-:Y:S02]  /*0aa0*/  FSETP.NEU.FTZ.AND P1, PT, |R3|, +INF , PT ;  /* 0x7f8000000300780b */ /* 0x000fe40003f3d200 */
[----:B------:R-:W-:-:S11]  /*0ab0*/  FSETP.NEU.FTZ.AND P0, PT, |R0|, +INF , PT ;  /* 0x7f8000000000780b */ /* 0x000fd60003f1d200 */
[----:B------:R-:W-:Y:S05]  /*0ac0*/  @!P1 BRA !P2, `(.L_x_9) ;  /* 0x00000004002c9947 */ /* 0x000fea0005000000 */
[----:B------:R-:W-:-:S04]  /*0ad0*/  LOP3.LUT P2, RZ, R0, 0x7fffffff, RZ, 0xc0, !PT ;  /* 0x7fffffff00ff7812 */ /* 0x000fc8000784c0ff */
[----:B------:R-:W-:-:S13]  /*0ae0*/  PLOP3.LUT P1, PT, P1, P2, PT, 0x2f, 0xf2 ;  /* 0x0000000000f2781c */ /* 0x000fda0000f24577 */
[----:B------:R-:W-:Y:S05]  /*0af0*/  @P1 BRA `(.L_x_10) ;  /* 0x0000000400181947 */ /* 0x000fea0003800000 */
[----:B------:R-:W-:-:S04]  /*0b00*/  LOP3.LUT P1, RZ, R3, 0x7fffffff, RZ, 0xc0, !PT ;  /* 0x7fffffff03ff7812 */ /* 0x000fc8000782c0ff */
[----:B------:R-:W-:-:S13]  /*0b10*/  PLOP3.LUT P0, PT, P0, P1, PT, 0x2f, 0xf2 ;  /* 0x0000000000f2781c */ /* 0x000fda0000702577 */
[----:B------:R-:W-:Y:S05]  /*0b20*/  @P0 BRA `(.L_x_11) ;  /* 0x0000000400000947 */ /* 0x000fea0003800000 */
[----:B------:R-:W-:Y:S02]  /*0b30*/  ISETP.GE.AND P0, PT, R9, RZ, PT ;  /* 0x000000ff0900720c */ /* 0x000fe40003f06270 */
[----:B------:R-:W-:-:S11]  /*0b40*/  ISETP.GE.AND P1, PT, R10, RZ, PT ;  /* 0x000000ff0a00720c */ /* 0x000fd60003f26270 */
[----:B------:R-:W-:Y:S01]  /*0b50*/  @P0 IMAD.MOV.U32 R7, RZ, RZ, RZ ;  /* 0x000000ffff070224 */ /* 0x000fe200078e00ff */
[----:B------:R-:W-:Y:S01]  /*0b60*/  @!P0 MOV R7, 0xffffffc0 ;  /* 0xffffffc000078802 */ /* 0x000fe20000000f00 */
[----:B------:R-:W-:Y:S01]  /*0b70*/  @!P0 FFMA R0, R0, 1.84467440737095516160e+19, RZ ;  /* 0x5f80000000008823 */ /* 0x000fe200000000ff */
[----:B------:R-:W-:Y:S02]  /*0b80*/  @!P1 FFMA R3, R3, 1.84467440737095516160e+19, RZ ;  /* 0x5f80000003039823 */ /* 0x000fe400000000ff */
[----:B------:R-:W-:-:S07]  /*0b90*/  @!P1 IADD3 R7, PT, PT, R7, 0x40, RZ ;  /* 0x0000004007079810 */ /* 0x000fce0007ffe0ff */
.L_x_7:
[----:B------:R-:W-:Y:S01]  /*0ba0*/  LEA R10, R14, 0xc0800000, 0x17 ;  /* 0xc08000000e0a7811 */ /* 0x000fe200078eb8ff */
[----:B------:R-:W-:Y:S03]  /*0bb0*/  BSSY.RECONVERGENT B2, `(.L_x_12) ;  /* 0x0000036000027945 */ /* 0x000fe60003800200 */
[----:B------:R-:W-:Y:S01]  /*0bc0*/  IADD3 R10, PT, PT, -R10, R3, RZ ;  /* 0x000000030a0a7210 */ /* 0x000fe20007ffe1ff */
[----:B------:R-:W-:-:S03]  /*0bd0*/  VIADD R3, R12, 0xffffff81 ;  /* 0xffffff810c037836 */ /* 0x000fc60000000000 */
[----:B------:R0:W1:Y:S01]  /*0be0*/  MUFU.RCP R9, R10 ;  /* 0x0000000a00097308 */ /* 0x0000620000001000 */
[----:B------:R-:W-:Y:S01]  /*0bf0*/  FADD.FTZ R11, -R10, -RZ ;  /* 0x800000ff0a0b7221 */ /* 0x000fe20000010100 */
[C---:B------:R-:W-:Y:S01]  /*0c00*/  IMAD R0, R3.reuse, -0x800000, R0 ;  /* 0xff80000003007824 */ /* 0x040fe200078e0200 */
[----:B0-----:R-:W-:-:S04]  /*0c10*/  IADD3 R10, PT, PT, R3, 0x7f, -R14 ;  /* 0x0000007f030a7810 */ /* 0x001fc80007ffe80e */
[----:B------:R-:W-:Y:S01]  /*0c20*/  IADD3 R10, PT, PT, R10, R7, RZ ;  /* 0x000000070a0a7210 */ /* 0x000fe20007ffe0ff */
[----:B-1----:R-:W-:-:S04]  /*0c30*/  FFMA R12, R9, R11, 1 ;  /* 0x3f800000090c7423 */ /* 0x002fc8000000000b */
[----:B------:R-:W-:-:S04]  /*0c40*/  FFMA R16, R9, R12, R9 ;  /* 0x0000000c09107223 */ /* 0x000fc80000000009 */
[----:B------:R-:W-:-:S04]  /*0c50*/  FFMA R9, R0, R16, RZ ;  /* 0x0000001000097223 */ /* 0x000fc800000000ff */
[----:B------:R-:W-:-:S04]  /*0c60*/  FFMA R12, R11, R9, R0 ;  /* 0x000000090b0c7223 */ /* 0x000fc80000000000 */
[----:B------:R-:W-:-:S04]  /*0c70*/  FFMA R9, R16, R12, R9 ;  /* 0x0000000c10097223 */ /* 0x000fc80000000009 */
[----:B------:R-:W-:-:S04]  /*0c80*/  FFMA R12, R11, R9, R0 ;  /* 0x000000090b0c7223 */ /* 0x000fc80000000000 */
[----:B------:R-:W-:-:S05]  /*0c90*/  FFMA R0, R16, R12, R9 ;  /* 0x0000000c10007223 */ /* 0x000fca0000000009 */
[----:B------:R-:W-:-:S04]  /*0ca0*/  SHF.R.U32.HI R3, RZ, 0x17, R0 ;  /* 0x00000017ff037819 */ /* 0x000fc80000011600 */
[----:B------:R-:W-:-:S04]  /*0cb0*/  LOP3.LUT R3, R3, 0xff, RZ, 0xc0, !PT ;  /* 0x000000ff03037812 */ /* 0x000fc800078ec0ff */
[----:B------:R-:W-:-:S04]  /*0cc0*/  IADD3 R11, PT, PT, R3, R10, RZ ;  /* 0x0000000a030b7210 */ /* 0x000fc80007ffe0ff */
[----:B------:R-:W-:-:S04]  /*0cd0*/  IADD3 R3, PT, PT, R11, -0x1, RZ ;  /* 0xffffffff0b037810 */ /* 0x000fc80007ffe0ff */
[----:B------:R-:W-:-:S13]  /*0ce0*/  ISETP.GE.U32.AND P0, PT, R3, 0xfe, PT ;  /* 0x000000fe0300780c */ /* 0x000fda0003f06070 */
[----:B------:R-:W-:Y:S05]  /*0cf0*/  @!P0 BRA `(.L_x_13) ;  /* 0x0000000000808947 */ /* 0x000fea0003800000 */
[----:B------:R-:W-:-:S13]  /*0d00*/  ISETP.GT.AND P0, PT, R11, 0xfe, PT ;  /* 0x000000fe0b00780c */ /* 0x000fda0003f04270 */
[----:B------:R-:W-:Y:S05]  /*0d10*/  @P0 BRA `(.L_x_14) ;  /* 0x00000000006c0947 */ /* 0x000fea0003800000 */
[----:B------:R-:W-:-:S13]  /*0d20*/  ISETP.GE.AND P0, PT, R11, 0x1, PT ;  /* 0x000000010b00780c */ /* 0x000fda0003f06270 */
[----:B------:R-:W-:Y:S05]  /*0d30*/  @P0 BRA `(.L_x_15) ;  /* 0x0000000000740947 */ /* 0x000fea0003800000 */
[----:B------:R-:W-:Y:S02]  /*0d40*/  ISETP.GE.AND P0, PT, R11, -0x18, PT ;  /* 0xffffffe80b00780c */ /* 0x000fe40003f06270 */
[----:B------:R-:W-:-:S11]  /*0d50*/  LOP3.LUT R0, R0, 0x80000000, RZ, 0xc0, !PT ;  /* 0x8000000000007812 */ /* 0x000fd600078ec0ff */
[----:B------:R-:W-:Y:S05]  /*0d60*/  @!P0 BRA `(.L_x_15) ;  /* 0x0000000000688947 */ /* 0x000fea0003800000 */
[CCC-:B------:R-:W-:Y:S01]  /*0d70*/  FFMA.RZ R3, R16.reuse, R12.reuse, R9.reuse ;  /* 0x0000000c10037223 */ /* 0x1c0fe2000000c009 */
[CCC-:B------:R-:W-:Y:S01]  /*0d80*/  FFMA.RM R10, R16.reuse, R12.reuse, R9.reuse ;  /* 0x0000000c100a7223 */ /* 0x1c0fe20000004009 */
[C---:B------:R-:W-:Y:S02]  /*0d90*/  ISETP.NE.AND P2, PT, R11.reuse, RZ, PT ;  /* 0x000000ff0b00720c */ /* 0x040fe40003f45270 */
[----:B------:R-:W-:Y:S02]  /*0da0*/  ISETP.NE.AND P1, PT, R11, RZ, PT ;  /* 0x000000ff0b00720c */ /* 0x000fe40003f25270 */
[----:B------:R-:W-:Y:S01]  /*0db0*/  LOP3.LUT R7, R3, 0x7fffff, RZ, 0xc0, !PT ;  /* 0x007fffff03077812 */ /* 0x000fe200078ec0ff */
[----:B------:R-:W-:Y:S01]  /*0dc0*/  FFMA.RP R3, R16, R12, R9 ;  /* 0x0000000c10037223 */ /* 0x000fe20000008009 */
[C---:B------:R-:W-:Y:S01]  /*0dd0*/  VIADD R12, R11.reuse, 0x20 ;  /* 0x000000200b0c7836 */ /* 0x040fe20000000000 */
[----:B------:R-:W-:Y:S02]  /*0de0*/  IADD3 R9, PT, PT, -R11, RZ, RZ ;  /* 0x000000ff0b097210 */ /* 0x000fe40007ffe1ff */
[----:B------:R-:W-:-:S02]  /*0df0*/  LOP3.LUT R7, R7, 0x800000, RZ, 0xfc, !PT ;  /* 0x0080000007077812 */ /* 0x000fc400078efcff */
[----:B------:R-:W-:Y:S02]  /*0e00*/  FSETP.NEU.FTZ.AND P0, PT, R3, R10, PT ;  /* 0x0000000a0300720b */ /* 0x000fe40003f1d000 */
[----:B------:R-:W-:Y:S02]  /*0e10*/  SHF.L.U32 R12, R7, R12, RZ ;  /* 0x0000000c070c7219 */ /* 0x000fe400000006ff */
[----:B------:R-:W-:Y:S02]  /*0e20*/  SEL R10, R9, RZ, P2 ;  /* 0x000000ff090a7207 */ /* 0x000fe40001000000 */
[----:B------:R-:W-:Y:S02]  /*0e30*/  ISETP.NE.AND P1, PT, R12, RZ, P1 ;  /* 0x000000ff0c00720c */ /* 0x000fe40000f25270 */
[----:B------:R-:W-:Y:S02]  /*0e40*/  SHF.R.U32.HI R10, RZ, R10, R7 ;  /* 0x0000000aff0a7219 */ /* 0x000fe40000011607 */
[----:B------:R-:W-:-:S02]  /*0e50*/  PLOP3.LUT P0, PT, P0, P1, PT, 0xf8, 0x8f ;  /* 0x00000000008f781c */ /* 0x000fc40000703f70 */
[----:B------:R-:W-:Y:S02]  /*0e60*/  SHF.R.U32.HI R12, RZ, 0x1, R10 ;  /* 0x00000001ff0c7819 */ /* 0x000fe4000001160a */
[----:B------:R-:W-:-:S04]  /*0e70*/  SEL R3, RZ, 0x1, !P0 ;  /* 0x00000001ff037807 */ /* 0x000fc80004000000 */
[----:B------:R-:W-:-:S04]  /*0e80*/  LOP3.LUT R3, R3, 0x1, R12, 0xf8, !PT ;  /* 0x0000000103037812 */ /* 0x000fc800078ef80c */
[----:B------:R-:W-:-:S04]  /*0e90*/  LOP3.LUT R3, R3, R10, RZ, 0xc0, !PT ;  /* 0x0000000a03037212 */ /* 0x000fc800078ec0ff */
[----:B------:R-:W-:-:S04]  /*0ea0*/  IADD3 R3, PT, PT, R12, R3, RZ ;  /* 0x000000030c037210 */ /* 0x000fc80007ffe0ff */
[----:B------:R-:W-:Y:S01]  /*0eb0*/  LOP3.LUT R0, R3, R0, RZ, 0xfc, !PT ;  /* 0x0000000003007212 */ /* 0x000fe200078efcff */
[----:B------:R-:W-:Y:S06]  /*0ec0*/  BRA `(.L_x_15) ;  /* 0x0000000000107947 */ /* 0x000fec0003800000 */
.L_x_14:
[----:B------:R-:W-:-:S04]  /*0ed0*/  LOP3.LUT R0, R0, 0x80000000, RZ, 0xc0, !PT ;  /* 0x8000000000007812 */ /* 0x000fc800078ec0ff */
[----:B------:R-:W-:Y:S01]  /*0ee0*/  LOP3.LUT R0, R0, 0x7f800000, RZ, 0xfc, !PT ;  /* 0x7f80000000007812 */ /* 0x000fe200078efcff */
[----:B------:R-:W-:Y:S06]  /*0ef0*/  BRA `(.L_x_15) ;  /* 0x0000000000047947 */ /* 0x000fec0003800000 */
.L_x_13:
[----:B------:R-:W-:-:S07]  /*0f00*/  LEA R0, R10, R0, 0x17 ;  /* 0x000000000a007211 */ /* 0x000fce00078eb8ff */
.L_x_15:
[----:B------:R-:W-:Y:S05]  /*0f10*/  BSYNC.RECONVERGENT B2 ;  /* 0x0000000000027941 */ /* 0x000fea0003800200 */
.L_x_12:
[----:B------:R-:W-:Y:S05]  /*0f20*/  BRA `(.L_x_16) ;  /* 0x0000000000207947 */ /* 0x000fea0003800000 */
.L_x_11:
[----:B------:R-:W-:-:S04]  /*0f30*/  LOP3.LUT R0, R3, 0x80000000, R0, 0x48, !PT ;  /* 0x8000000003007812 */ /* 0x000fc800078e4800 */
[----:B------:R-:W-:Y:S01]  /*0f40*/  LOP3.LUT R0, R0, 0x7f800000, RZ, 0xfc, !PT ;  /* 0x7f80000000007812 */ /* 0x000fe200078efcff */
[----:B------:R-:W-:Y:S06]  /*0f50*/  BRA `(.L_x_16) ;  /* 0x0000000000147947 */ /* 0x000fec0003800000 */
.L_x_10:
[----:B------:R-:W-:Y:S01]  /*0f60*/  LOP3.LUT R0, R3, 0x80000000, R0, 0x48, !PT ;  /* 0x8000000003007812 */ /* 0x000fe200078e4800 */
[----:B------:R-:W-:Y:S06]  /*0f70*/  BRA `(.L_x_16) ;  /* 0x00000000000c7947 */ /* 0x000fec0003800000 */
.L_x_9:
[----:B------:R-:W0:Y:S01]  /*0f80*/  MUFU.RSQ R0, -QNAN ;  /* 0xffc0000000007908 */ /* 0x000e220000001400 */
[----:B------:R-:W-:Y:S05]  /*0f90*/  BRA `(.L_x_16) ;  /* 0x0000000000047947 */ /* 0x000fea0003800000 */
.L_x_8:
[----:B------:R-:W-:-:S07]  /*0fa0*/  FADD.FTZ R0, R0, R3 ;  /* 0x0000000300007221 */ /* 0x000fce0000010000 */
.L_x_16:
[----:B------:R-:W-:Y:S05]  /*0fb0*/  BSYNC.RECONVERGENT B1 ;  /* 0x0000000000017941 */ /* 0x000fea0003800200 */
.L_x_6:
[----:B------:R-:W-:-:S04]  /*0fc0*/  HFMA2 R9, -RZ, RZ, 0, 0 ;  /* 0x00000000ff097431 */ /* 0x000fc800000001ff */
[----:B0-----:R-:W-:Y:S05]  /*0fd0*/  RET.REL.NODEC R8 `(_Z14tonemap_kernelPjPKfiif) ;  /* 0xfffffff008087950 */ /* 0x001fea0003c3ffff */
.L_x_17:
[----:B------:R-:W-:-:S00]  /*0fe0*/  BRA `(.L_x_17) ;  /* 0xfffffffc00fc7947 */ /* 0x000fc0000383ffff */
[----:B------:R-:W-:-:S00]  /*0ff0*/  NOP ;  /* 0x0000000000007918 */ /* 0x000fc00000000000 */
        /* <DEDUP_REMOVED lines=8> */
.L_x_18:


//--------------------- .nv.shared.reserved.0     --------------------------
	.section	.nv.shared.reserved.0,"aw",@nobits
	.weak		__nv_reservedSMEM_offset_0_alias
	.size		__nv_reservedSMEM_offset_0_alias, 0, 64
	.other		__nv_reservedSMEM_offset_0_alias,@"STO_CUDA_RESERVED_SHARED STV_DEFAULT"
__nv_reservedSMEM_offset_0_alias:
	.zero		0
	.zero		64


//--------------------- .nv.constant0._Z14tonemap_kernelPjPKfiif --------------------------
	.section	.nv.constant0._Z14tonemap_kernelPjPKfiif,"a",@progbits
	.sectionflags	@""
	.align	4
.nv.constant0._Z14tonemap_kernelPjPKfiif:
	.zero		924


//--------------------- SYMBOLS --------------------------

	.type		.nv.reservedSmem.offset0,@object
	.size		.nv.reservedSmem.offset0,0x4
